//
// Generated by NVIDIA NVVM Compiler
//
// Compiler Build ID: CL-36424714
// Cuda compilation tools, release 13.0, V13.0.88
// Based on NVVM 20.0.0
//

.version 9.0
.target sm_100
.address_size 64

	// .globl	_Z5e_sumPf

.visible .entry _Z5e_sumPf(
	.param .u64 .ptr .align 1 _Z5e_sumPf_param_0
)
{
	.reg .pred 	%p<11>;
	.reg .b32 	%r<43>;
	.reg .b32 	%f<51>;
	.reg .b64 	%rd<8>;

	ld.param.u64 	%rd3, [_Z5e_sumPf_param_0];
	cvta.to.global.u64 	%rd1, %rd3;
	mov.u32 	%r1, %tid.x;
	setp.eq.s32 	%p1, %r1, 0;
	mov.f32 	%f45, 0f3F800000;
	@%p1 bra 	$L__BB0_8;
	and.b32  	%r2, %r1, 3;
	setp.lt.u32 	%p2, %r1, 4;
	mov.f32 	%f45, 0f3F800000;
	mov.b32 	%r38, 1;
	@%p2 bra 	$L__BB0_5;
	and.b32  	%r3, %r1, 1020;
	mov.f32 	%f45, 0f3F800000;
	mov.b32 	%r35, 0;
$L__BB0_3:
	add.s32 	%r27, %r35, 1;
	cvt.rn.f32.u32 	%f19, %r27;
	mul.f32 	%f20, %f45, %f19;
	add.s32 	%r28, %r35, 2;
	cvt.rn.f32.u32 	%f21, %r28;
	mul.f32 	%f22, %f20, %f21;
	add.s32 	%r29, %r35, 3;
	cvt.rn.f32.u32 	%f23, %r29;
	mul.f32 	%f24, %f22, %f23;
	add.s32 	%r35, %r35, 4;
	cvt.rn.f32.u32 	%f25, %r35;
	mul.f32 	%f45, %f24, %f25;
	setp.ne.s32 	%p3, %r35, %r3;
	@%p3 bra 	$L__BB0_3;
	add.s32 	%r38, %r35, 1;
$L__BB0_5:
	setp.eq.s32 	%p4, %r2, 0;
	@%p4 bra 	$L__BB0_8;
	neg.s32 	%r37, %r2;
$L__BB0_7:
	.pragma "nounroll";
	cvt.rn.f32.u32 	%f26, %r38;
	mul.f32 	%f45, %f45, %f26;
	add.s32 	%r38, %r38, 1;
	add.s32 	%r37, %r37, 1;
	setp.ne.s32 	%p5, %r37, 0;
	@%p5 bra 	$L__BB0_7;
$L__BB0_8:
	rcp.rn.f32 	%f28, %f45;
	cvt.u64.u32 	%rd2, %r1;
	mul.wide.u32 	%rd4, %r1, 4;
	add.s64 	%rd5, %rd1, %rd4;
	st.global.f32 	[%rd5], %f28;
	setp.gt.u32 	%p6, %r1, 499;
	mov.f32 	%f50, 0f3F800000;
	@%p6 bra 	$L__BB0_16;
	sub.s32 	%r13, 500, %r1;
	and.b32  	%r14, %r13, 3;
	setp.gt.u32 	%p7, %r1, 496;
	mov.f32 	%f50, 0f3F800000;
	mov.b32 	%r42, 1;
	@%p7 bra 	$L__BB0_13;
	and.b32  	%r15, %r13, 508;
	mov.f32 	%f50, 0f3F800000;
	mov.b32 	%r39, 0;
$L__BB0_11:
	add.s32 	%r32, %r39, 1;
	cvt.rn.f32.u32 	%f32, %r32;
	mul.f32 	%f33, %f50, %f32;
	add.s32 	%r33, %r39, 2;
	cvt.rn.f32.u32 	%f34, %r33;
	mul.f32 	%f35, %f33, %f34;
	add.s32 	%r34, %r39, 3;
	cvt.rn.f32.u32 	%f36, %r34;
	mul.f32 	%f37, %f35, %f36;
	add.s32 	%r39, %r39, 4;
	cvt.rn.f32.u32 	%f38, %r39;
	mul.f32 	%f50, %f37, %f38;
	setp.ne.s32 	%p8, %r39, %r15;
	@%p8 bra 	$L__BB0_11;
	add.s32 	%r42, %r39, 1;
$L__BB0_13:
	setp.eq.s32 	%p9, %r14, 0;
	@%p9 bra 	$L__BB0_16;
	neg.s32 	%r41, %r14;
$L__BB0_15:
	.pragma "nounroll";
	cvt.rn.f32.u32 	%f39, %r42;
	mul.f32 	%f50, %f50, %f39;
	add.s32 	%r42, %r42, 1;
	add.s32 	%r41, %r41, 1;
	setp.ne.s32 	%p10, %r41, 0;
	@%p10 bra 	$L__BB0_15;
$L__BB0_16:
	rcp.rn.f32 	%f40, %f50;
	shl.b64 	%rd6, %rd2, 2;
	sub.s64 	%rd7, %rd1, %rd6;
	st.global.f32 	[%rd7+1996], %f40;
	ret;

}


// ===== COMPILED SASS (sm_100) =====

	.target	sm_100

	.elftype	@"ET_EXEC"


//--------------------- .note.nv.tkinfo           --------------------------
	.section	.note.nv.tkinfo,"",@"SHT_NOTE"
	.sectionflags	@"SHF_NOTE_NV_TKINFO"
	.tkinfo
        /*0018*/ 	.word	0x00000002
        /*0030*/ 	.string	""
        /*0030*/ 	.string	"ptxas"
        /*0030*/ 	.string	"Cuda compilation tools, release 13.0, V13.0.88"
        /*0030*/ 	.string	"Build cuda_13.0.r13.0/compiler.36424714_0"
        /*0030*/ 	.string	"-arch sm_100 -m 64 "



//--------------------- .note.nv.cuinfo           --------------------------
	.section	.note.nv.cuinfo,"",@"SHT_NOTE"
	.sectionflags	@"SHF_NOTE_NV_CUINFO"
        /*0018*/ 	.short	0x0002
        /*001a*/ 	.short	0x0064
        /*001c*/ 	.short	0x0082
	.zero		2


//--------------------- .nv.info                  --------------------------
	.section	.nv.info,"",@"SHT_CUDA_INFO"
	.align	4


	//----- nvinfo : EIATTR_REGCOUNT
	.align		4
        /*0000*/ 	.byte	0x04, 0x2f
        /*0002*/ 	.short	(.L_1 - .L_0)
	.align		4
.L_0:
        /*0004*/ 	.word	index@(_Z5e_sumPf)
        /*0008*/ 	.word	0x0000000e


	//----- nvinfo : EIATTR_FRAME_SIZE
	.align		4
.L_1:
        /*000c*/ 	.byte	0x04, 0x11
        /*000e*/ 	.short	(.L_3 - .L_2)
	.align		4
.L_2:
        /*0010*/ 	.word	index@($__internal_0_$__cuda_sm20_rcp_rn_f32_slowpath)
        /*0014*/ 	.word	0x00000000


	//----- nvinfo : EIATTR_FRAME_SIZE
	.align		4
.L_3:
        /*0018*/ 	.byte	0x04, 0x11
        /*001a*/ 	.short	(.L_5 - .L_4)
	.align		4
.L_4:
        /*001c*/ 	.word	index@(_Z5e_sumPf)
        /*0020*/ 	.word	0x00000000


	//----- nvinfo : EIATTR_MIN_STACK_SIZE
	.align		4
.L_5:
        /*0024*/ 	.byte	0x04, 0x12
        /*0026*/ 	.short	(.L_7 - .L_6)
	.align		4
.L_6:
        /*0028*/ 	.word	index@(_Z5e_sumPf)
        /*002c*/ 	.word	0x00000000
.L_7:


//--------------------- .nv.compat                --------------------------
	.section	.nv.compat,"",@"SHT_CUDA_COMPAT_INFO"
	.align	4
        /*0000*/ 	.byte	0x02, 0x09, 0x00, 0x00, 0x02, 0x02, 0x01, 0x00, 0x02, 0x05, 0x05, 0x00, 0x03, 0x07, 0x01, 0x01
        /*0010*/ 	.byte	0x02, 0x03, 0x00, 0x00, 0x02, 0x06, 0x01, 0x00, 0x04, 0x0b, 0x08, 0x00, 0x09, 0x00, 0x00, 0x00
        /*0020*/ 	.byte	0x00, 0x00, 0x00, 0x00


//--------------------- .nv.info._Z5e_sumPf       --------------------------
	.section	.nv.info._Z5e_sumPf,"",@"SHT_CUDA_INFO"
	.sectionflags	@""
	.align	4


	//----- nvinfo : EIATTR_CUDA_API_VERSION
	.align		4
        /*0000*/ 	.byte	0x04, 0x37
        /*0002*/ 	.short	(.L_9 - .L_8)
.L_8:
        /*0004*/ 	.word	0x00000082


	//----- nvinfo : EIATTR_KPARAM_INFO
	.align		4
.L_9:
        /*0008*/ 	.byte	0x04, 0x17
        /*000a*/ 	.short	(.L_11 - .L_10)
.L_10:
        /*000c*/ 	.word	0x00000000
        /*0010*/ 	.short	0x0000
        /*0012*/ 	.short	0x0000
        /*0014*/ 	.byte	0x00, 0xf5, 0x21, 0x00


	//----- nvinfo : EIATTR_SPARSE_MMA_MASK
	.align		4
.L_11:
        /*0018*/ 	.byte	0x03, 0x50
        /*001a*/ 	.short	0x0000


	//----- nvinfo : EIATTR_MAXREG_COUNT
	.align		4
        /*001c*/ 	.byte	0x03, 0x1b
        /*001e*/ 	.short	0x00ff


	//----- nvinfo : EIATTR_MERCURY_ISA_VERSION
	.align		4
        /*0020*/ 	.byte	0x03, 0x5f
        /*0022*/ 	.short	0x0101


	//----- nvinfo : EIATTR_VRC_CTA_INIT_COUNT
	.align		4
        /*0024*/ 	.byte	0x02, 0x4a
	.zero		1
	.zero		1


	//----- nvinfo : EIATTR_EXIT_INSTR_OFFSETS
	.align		4
        /*0028*/ 	.byte	0x04, 0x1c
        /*002a*/ 	.short	(.L_13 - .L_12)


	//   ....[0]....
.L_12:
        /*002c*/ 	.word	0x000013d0


	//----- nvinfo : EIATTR_CRS_STACK_SIZE
	.align		4
.L_13:
        /*0030*/ 	.byte	0x04, 0x1e
        /*0032*/ 	.short	(.L_15 - .L_14)
.L_14:
        /*0034*/ 	.word	0x00000000


	//----- nvinfo : EIATTR_CBANK_PARAM_SIZE
	.align		4
.L_15:
        /*0038*/ 	.byte	0x03, 0x19
        /*003a*/ 	.short	0x0008


	//----- nvinfo : EIATTR_PARAM_CBANK
	.align		4
        /*003c*/ 	.byte	0x04, 0x0a
        /*003e*/ 	.short	(.L_17 - .L_16)
	.align		4
.L_16:
        /*0040*/ 	.word	index@(.nv.constant0._Z5e_sumPf)
        /*0044*/ 	.short	0x0380
        /*0046*/ 	.short	0x0008


	//----- nvinfo : EIATTR_SW_WAR
	.align		4
.L_17:
        /*0048*/ 	.byte	0x04, 0x36
        /*004a*/ 	.short	(.L_19 - .L_18)
.L_18:
        /*004c*/ 	.word	0x00000008
.L_19:


//--------------------- .nv.callgraph             --------------------------
	.section	.nv.callgraph,"",@"SHT_CUDA_CALLGRAPH"
	.align	4
	.sectionentsize	8
	.align		4
        /*0000*/ 	.word	0x00000000
	.align		4
        /*0004*/ 	.word	0xffffffff
	.align		4
        /*0008*/ 	.word	0x00000000
	.align		4
        /*000c*/ 	.word	0xfffffffe
	.align		4
        /*0010*/ 	.word	0x00000000
	.align		4
        /*0014*/ 	.word	0xfffffffd
	.align		4
        /*0018*/ 	.word	0x00000000
	.align		4
        /*001c*/ 	.word	0xfffffffc


//--------------------- .text._Z5e_sumPf          --------------------------
	.section	.text._Z5e_sumPf,"ax",@progbits
	.align	128
        .global         _Z5e_sumPf
        .type           _Z5e_sumPf,@function
        .size           _Z5e_sumPf,(.L_x_39 - _Z5e_sumPf)
        .other          _Z5e_sumPf,@"STO_CUDA_ENTRY STV_DEFAULT"
_Z5e_sumPf:
.text._Z5e_sumPf:
[----:B------:R-:W-:Y:S01]  /*0000*/  LDC R1, c[0x0][0x37c] ;  /* 0x0000df00ff017b82 */ /* 0x000fe20000000800 */
[----:B------:R-:W0:Y:S01]  /*0010*/  S2R R3, SR_TID.X ;  /* 0x0000000000037919 */ /* 0x000e220000002100 */
[----:B------:R-:W-:Y:S01]  /*0020*/  BSSY.RECONVERGENT B3, `(.L_x_0) ;  /* 0x0000088000037945 */ /* 0x000fe20003800200 */
[----:B------:R-:W-:Y:S01]  /*0030*/  IMAD.MOV.U32 R6, RZ, RZ, 0x3f800000 ;  /* 0x3f800000ff067424 */ /* 0x000fe200078e00ff */
[----:B0-----:R-:W-:-:S13]  /*0040*/  ISETP.NE.AND P0, PT, R3, RZ, PT ;  /* 0x000000ff0300720c */ /* 0x001fda0003f05270 */
[----:B------:R-:W-:Y:S05]  /*0050*/  @!P0 BRA `(.L_x_1) ;  /* 0x0000000800108947 */ /* 0x000fea0003800000 */
[C---:B------:R-:W-:Y:S01]  /*0060*/  ISETP.GE.U32.AND P0, PT, R3.reuse, 0x4, PT ;  /* 0x000000040300780c */ /* 0x040fe20003f06070 */
[----:B------:R-:W-:Y:S01]  /*0070*/  BSSY.RECONVERGENT B2, `(.L_x_2) ;  /* 0x0000079000027945 */ /* 0x000fe20003800200 */
[----:B------:R-:W-:Y:S01]  /*0080*/  LOP3.LUT R0, R3, 0x3, RZ, 0xc0, !PT ;  /* 0x0000000303007812 */ /* 0x000fe200078ec0ff */
[----:B------:R-:W-:Y:S02]  /*0090*/  IMAD.MOV.U32 R6, RZ, RZ, 0x3f800000 ;  /* 0x3f800000ff067424 */ /* 0x000fe400078e00ff */
[----:B------:R-:W-:-:S08]  /*00a0*/  IMAD.MOV.U32 R5, RZ, RZ, 0x1 ;  /* 0x00000001ff057424 */ /* 0x000fd000078e00ff */
[----:B------:R-:W-:Y:S05]  /*00b0*/  @!P0 BRA `(.L_x_3) ;  /* 0x0000000400d08947 */ /* 0x000fea0003800000 */
[----:B------:R-:W-:Y:S01]  /*00c0*/  LOP3.LUT R4, R3, 0x3fc, RZ, 0xc0, !PT ;  /* 0x000003fc03047812 */ /* 0x000fe200078ec0ff */
[----:B------:R-:W-:Y:S04]  /*00d0*/  BSSY.RECONVERGENT B1, `(.L_x_4) ;  /* 0x0000071000017945 */ /* 0x000fe80003800200 */
[----:B------:R-:W-:Y:S01]  /*00e0*/  BSSY.RELIABLE B0, `(.L_x_5) ;  /* 0x0000061000007945 */ /* 0x000fe20003800100 */
[----:B------:R-:W-:Y:S01]  /*00f0*/  HFMA2 R6, -RZ, RZ, 1.875, 0 ;  /* 0x3f800000ff067431 */ /* 0x000fe200000001ff */
[----:B------:R-:W-:Y:S01]  /*0100*/  ISETP.GT.AND P0, PT, R4, RZ, PT ;  /* 0x000000ff0400720c */ /* 0x000fe20003f04270 */
[----:B------:R-:W-:-:S12]  /*0110*/  IMAD.MOV.U32 R5, RZ, RZ, RZ ;  /* 0x000000ffff057224 */ /* 0x000fd800078e00ff */
[----:B------:R-:W-:Y:S05]  /*0120*/  @!P0 BRA `(.L_x_6) ;  /* 0x0000000400708947 */ /* 0x000fea0003800000 */
[----:B------:R-:W-:Y:S01]  /*0130*/  IMAD.IADD R2, R4, 0x1, -R5 ;  /* 0x0000000104027824 */ /* 0x000fe200078e0a05 */
[----:B------:R-:W-:Y:S01]  /*0140*/  BSSY.RECONVERGENT B4, `(.L_x_7) ;  /* 0x0000039000047945 */ /* 0x000fe20003800200 */
[----:B------:R-:W-:-:S03]  /*0150*/  PLOP3.LUT P0, PT, PT, PT, PT, 0x80, 0x8 ;  /* 0x000000000008781c */ /* 0x000fc60003f0f070 */
[----:B------:R-:W-:-:S13]  /*0160*/  ISETP.GT.AND P1, PT, R2, 0xc, PT ;  /* 0x0000000c0200780c */ /* 0x000fda0003f24270 */
[----:B------:R-:W-:Y:S05]  /*0170*/  @!P1 BRA `(.L_x_8) ;  /* 0x0000000000d49947 */ /* 0x000fea0003800000 */
[----:B------:R-:W-:Y:S01]  /*0180*/  PLOP3.LUT P0, PT, PT, PT, PT, 0x8, 0x80 ;  /* 0x000000000080781c */ /* 0x000fe20003f0e170 */
[----:B------:R-:W-:-:S12]  /*0190*/  VIADD R2, R4, 0xfffffff4 ;  /* 0xfffffff404027836 */ /* 0x000fd80000000000 */
.L_x_9:
[C---:B------:R-:W-:Y:S01]  /*01a0*/  IADD3 R7, PT, PT, R5.reuse, 0x1, RZ ;  /* 0x0000000105077810 */ /* 0x040fe20007ffe0ff */
[C---:B------:R-:W-:Y:S02]  /*01b0*/  VIADD R8, R5.reuse, 0x2 ;  /* 0x0000000205087836 */ /* 0x040fe40000000000 */
[C---:B------:R-:W-:Y:S01]  /*01c0*/  VIADD R9, R5.reuse, 0x3 ;  /* 0x0000000305097836 */ /* 0x040fe20000000000 */
[----:B------:R-:W-:Y:S01]  /*01d0*/  I2FP.F32.U32 R7, R7 ;  /* 0x0000000700077245 */ /* 0x000fe20000201000 */
[----:B------:R-:W-:Y:S01]  /*01e0*/  VIADD R10, R5, 0x4 ;  /* 0x00000004050a7836 */ /* 0x000fe20000000000 */
[----:B------:R-:W-:-:S03]  /*01f0*/  I2FP.F32.U32 R8, R8 ;  /* 0x0000000800087245 */ /* 0x000fc60000201000 */
[----:B------:R-:W-:Y:S01]  /*0200*/  FMUL R7, R7, R6 ;  /* 0x0000000607077220 */ /* 0x000fe20000400000 */
[----:B------:R-:W-:Y:S02]  /*0210*/  I2FP.F32.U32 R6, R9 ;  /* 0x0000000900067245 */ /* 0x000fe40000201000 */
[----:B------:R-:W-:Y:S01]  /*0220*/  I2FP.F32.U32 R9, R10 ;  /* 0x0000000a00097245 */ /* 0x000fe20000201000 */
[----:B------:R-:W-:Y:S01]  /*0230*/  FMUL R7, R7, R8 ;  /* 0x0000000807077220 */ /* 0x000fe20000400000 */
[C---:B------:R-:W-:Y:S01]  /*0240*/  IADD3 R8, PT, PT, R5.reuse, 0x5, RZ ;  /* 0x0000000505087810 */ /* 0x040fe20007ffe0ff */
[----:B------:R-:W-:Y:S02]  /*0250*/  VIADD R10, R5, 0x6 ;  /* 0x00000006050a7836 */ /* 0x000fe40000000000 */
[----:B------:R-:W-:Y:S01]  /*0260*/  FMUL R6, R7, R6 ;  /* 0x0000000607067220 */ /* 0x000fe20000400000 */
[----:B------:R-:W-:Y:S01]  /*0270*/  I2FP.F32.U32 R7, R8 ;  /* 0x0000000800077245 */ /* 0x000fe20000201000 */
[----:B------:R-:W-:-:S02]  /*0280*/  VIADD R8, R5, 0x7 ;  /* 0x0000000705087836 */ /* 0x000fc40000000000 */
[----:B------:R-:W-:Y:S01]  /*0290*/  FMUL R6, R6, R9 ;  /* 0x0000000906067220 */ /* 0x000fe20000400000 */
[----:B------:R-:W-:Y:S01]  /*02a0*/  I2FP.F32.U32 R9, R10 ;  /* 0x0000000a00097245 */ /* 0x000fe20000201000 */
[C---:B------:R-:W-:Y:S02]  /*02b0*/  VIADD R10, R5.reuse, 0x8 ;  /* 0x00000008050a7836 */ /* 0x040fe40000000000 */
[----:B------:R-:W-:Y:S01]  /*02c0*/  FMUL R6, R6, R7 ;  /* 0x0000000706067220 */ /* 0x000fe20000400000 */
[----:B------:R-:W-:Y:S02]  /*02d0*/  I2FP.F32.U32 R7, R8 ;  /* 0x0000000800077245 */ /* 0x000fe40000201000 */
[C---:B------:R-:W-:Y:S01]  /*02e0*/  IADD3 R8, PT, PT, R5.reuse, 0x9, RZ ;  /* 0x0000000905087810 */ /* 0x040fe20007ffe0ff */
[----:B------:R-:W-:Y:S01]  /*02f0*/  FMUL R6, R6, R9 ;  /* 0x0000000906067220 */ /* 0x000fe20000400000 */
[----:B------:R-:W-:Y:S01]  /*0300*/  I2FP.F32.U32 R9, R10 ;  /* 0x0000000a00097245 */ /* 0x000fe20000201000 */
[----:B------:R-:W-:-:S02]  /*0310*/  VIADD R10, R5, 0xa ;  /* 0x0000000a050a7836 */ /* 0x000fc40000000000 */
[----:B------:R-:W-:Y:S01]  /*0320*/  FMUL R6, R6, R7 ;  /* 0x0000000706067220 */ /* 0x000fe20000400000 */
[----:B------:R-:W-:Y:S01]  /*0330*/  I2FP.F32.U32 R7, R8 ;  /* 0x0000000800077245 */ /* 0x000fe20000201000 */
[C---:B------:R-:W-:Y:S02]  /*0340*/  VIADD R8, R5.reuse, 0xb ;  /* 0x0000000b05087836 */ /* 0x040fe40000000000 */
        /* <DEDUP_REMOVED lines=11> */
[----:B------:R-:W-:Y:S02]  /*0400*/  VIADD R8, R5, 0xf ;  /* 0x0000000f05087836 */ /* 0x000fe40000000000 */
[----:B------:R-:W-:Y:S01]  /*0410*/  FMUL R6, R6, R9 ;  /* 0x0000000906067220 */ /* 0x000fe20000400000 */
[----:B------:R-:W-:-:S03]  /*0420*/  I2FP.F32.U32 R9, R10 ;  /* 0x0000000a00097245 */ /* 0x000fc60000201000 */
[----:B------:R-:W-:Y:S01]  /*0430*/  FMUL R6, R6, R7 ;  /* 0x0000000706067220 */ /* 0x000fe20000400000 */
[----:B------:R-:W-:Y:S01]  /*0440*/  VIADD R7, R5, 0x10 ;  /* 0x0000001005077836 */ /* 0x000fe20000000000 */
[----:B------:R-:W-:Y:S02]  /*0450*/  I2FP.F32.U32 R5, R8 ;  /* 0x0000000800057245 */ /* 0x000fe40000201000 */
[----:B------:R-:W-:Y:S02]  /*0460*/  FMUL R6, R6, R9 ;  /* 0x0000000906067220 */ /* 0x000fe40000400000 */
[----:B------:R-:W-:Y:S02]  /*0470*/  ISETP.GE.AND P1, PT, R7, R2, PT ;  /* 0x000000020700720c */ /* 0x000fe40003f26270 */
[----:B------:R-:W-:Y:S01]  /*0480*/  I2FP.F32.U32 R9, R7 ;  /* 0x0000000700097245 */ /* 0x000fe20000201000 */
[----:B------:R-:W-:Y:S01]  /*0490*/  FMUL R6, R6, R5 ;  /* 0x0000000506067220 */ /* 0x000fe20000400000 */
[----:B------:R-:W-:-:S03]  /*04a0*/  MOV R5, R7 ;  /* 0x0000000700057202 */ /* 0x000fc60000000f00 */
[----:B------:R-:W-:-:S06]  /*04b0*/  FMUL R6, R6, R9 ;  /* 0x0000000906067220 */ /* 0x000fcc0000400000 */
[----:B------:R-:W-:Y:S05]  /*04c0*/  @!P1 BRA `(.L_x_9) ;  /* 0xfffffffc00349947 */ /* 0x000fea000383ffff */
.L_x_8:
[----:B------:R-:W-:Y:S05]  /*04d0*/  BSYNC.RECONVERGENT B4 ;  /* 0x0000000000047941 */ /* 0x000fea0003800200 */
.L_x_7:
[----:B------:R-:W-:Y:S01]  /*04e0*/  IMAD.IADD R2, R4, 0x1, -R5 ;  /* 0x0000000104027824 */ /* 0x000fe200078e0a05 */
[----:B------:R-:W-:Y:S04]  /*04f0*/  BSSY.RECONVERGENT B4, `(.L_x_10) ;  /* 0x000001c000047945 */ /* 0x000fe80003800200 */
[----:B------:R-:W-:-:S13]  /*0500*/  ISETP.GT.AND P1, PT, R2, 0x4, PT ;  /* 0x000000040200780c */ /* 0x000fda0003f24270 */
[----:B------:R-:W-:Y:S05]  /*0510*/  @!P1 BRA `(.L_x_11) ;  /* 0x0000000000649947 */ /* 0x000fea0003800000 */
[C---:B------:R-:W-:Y:S01]  /*0520*/  VIADD R2, R5.reuse, 0x1 ;  /* 0x0000000105027836 */ /* 0x040fe20000000000 */
[----:B------:R-:W-:Y:S01]  /*0530*/  PLOP3.LUT P0, PT, PT, PT, PT, 0x8, 0x80 ;  /* 0x000000000080781c */ /* 0x000fe20003f0e170 */
[----:B------:R-:W-:-:S03]  /*0540*/  VIADD R8, R5, 0x2 ;  /* 0x0000000205087836 */ /* 0x000fc60000000000 */
[----:B------:R-:W-:Y:S02]  /*0550*/  I2FP.F32.U32 R7, R2 ;  /* 0x0000000200077245 */ /* 0x000fe40000201000 */
[C---:B------:R-:W-:Y:S02]  /*0560*/  IADD3 R2, PT, PT, R5.reuse, 0x3, RZ ;  /* 0x0000000305027810 */ /* 0x040fe40007ffe0ff */
[----:B------:R-:W-:Y:S01]  /*0570*/  I2FP.F32.U32 R8, R8 ;  /* 0x0000000800087245 */ /* 0x000fe20000201000 */
[----:B------:R-:W-:Y:S01]  /*0580*/  FMUL R7, R6, R7 ;  /* 0x0000000706077220 */ /* 0x000fe20000400000 */
[----:B------:R-:W-:Y:S01]  /*0590*/  VIADD R6, R5, 0x4 ;  /* 0x0000000405067836 */ /* 0x000fe20000000000 */
[----:B------:R-:W-:Y:S02]  /*05a0*/  I2FP.F32.U32 R2, R2 ;  /* 0x0000000200027245 */ /* 0x000fe40000201000 */
[----:B------:R-:W-:Y:S01]  /*05b0*/  FMUL R7, R7, R8 ;  /* 0x0000000807077220 */ /* 0x000fe20000400000 */
[C---:B------:R-:W-:Y:S01]  /*05c0*/  VIADD R8, R5.reuse, 0x5 ;  /* 0x0000000505087836 */ /* 0x040fe20000000000 */
[----:B------:R-:W-:Y:S01]  /*05d0*/  I2FP.F32.U32 R9, R6 ;  /* 0x0000000600097245 */ /* 0x000fe20000201000 */
[----:B------:R-:W-:-:S02]  /*05e0*/  VIADD R6, R5, 0x6 ;  /* 0x0000000605067836 */ /* 0x000fc40000000000 */
[----:B------:R-:W-:Y:S01]  /*05f0*/  FMUL R2, R7, R2 ;  /* 0x0000000207027220 */ /* 0x000fe20000400000 */
[----:B------:R-:W-:-:S03]  /*0600*/  I2FP.F32.U32 R7, R8 ;  /* 0x0000000800077245 */ /* 0x000fc60000201000 */
[----:B------:R-:W-:Y:S01]  /*0610*/  FMUL R2, R2, R9 ;  /* 0x0000000902027220 */ /* 0x000fe20000400000 */
[C---:B------:R-:W-:Y:S01]  /*0620*/  IADD3 R8, PT, PT, R5.reuse, 0x7, RZ ;  /* 0x0000000705087810 */ /* 0x040fe20007ffe0ff */
[----:B------:R-:W-:Y:S01]  /*0630*/  VIADD R5, R5, 0x8 ;  /* 0x0000000805057836 */ /* 0x000fe20000000000 */
[----:B------:R-:W-:Y:S01]  /*0640*/  I2FP.F32.U32 R9, R6 ;  /* 0x0000000600097245 */ /* 0x000fe20000201000 */
[----:B------:R-:W-:Y:S01]  /*0650*/  FMUL R2, R2, R7 ;  /* 0x0000000702027220 */ /* 0x000fe20000400000 */
[----:B------:R-:W-:-:S03]  /*0660*/  I2FP.F32.U32 R7, R8 ;  /* 0x0000000800077245 */ /* 0x000fc60000201000 */
[----:B------:R-:W-:Y:S01]  /*0670*/  FMUL R2, R2, R9 ;  /* 0x0000000902027220 */ /* 0x000fe20000400000 */
[----:B------:R-:W-:-:S03]  /*0680*/  I2FP.F32.U32 R9, R5 ;  /* 0x0000000500097245 */ /* 0x000fc60000201000 */
[----:B------:R-:W-:-:S04]  /*0690*/  FMUL R2, R2, R7 ;  /* 0x0000000702027220 */ /* 0x000fc80000400000 */
[----:B------:R-:W-:-:S07]  /*06a0*/  FMUL R6, R2, R9 ;  /* 0x0000000902067220 */ /* 0x000fce0000400000 */
.L_x_11:
[----:B------:R-:W-:Y:S05]  /*06b0*/  BSYNC.RECONVERGENT B4 ;  /* 0x0000000000047941 */ /* 0x000fea0003800200 */
.L_x_10:
[----:B------:R-:W-:-:S13]  /*06c0*/  ISETP.NE.OR P0, PT, R5, R4, P0 ;  /* 0x000000040500720c */ /* 0x000fda0000705670 */
[----:B------:R-:W-:Y:S05]  /*06d0*/  @!P0 BREAK.RELIABLE B0 ;  /* 0x0000000000008942 */ /* 0x000fea0003800100 */
[----:B------:R-:W-:Y:S05]  /*06e0*/  @!P0 BRA `(.L_x_12) ;  /* 0x00000000003c8947 */ /* 0x000fea0003800000 */
.L_x_6:
[----:B------:R-:W-:Y:S05]  /*06f0*/  BSYNC.RELIABLE B0 ;  /* 0x0000000000007941 */ /* 0x000fea0003800100 */
.L_x_5:
[C---:B------:R-:W-:Y:S02]  /*0700*/  VIADD R2, R5.reuse, 0x1 ;  /* 0x0000000105027836 */ /* 0x040fe40000000000 */
[----:B------:R-:W-:-:S03]  /*0710*/  VIADD R8, R5, 0x2 ;  /* 0x0000000205087836 */ /* 0x000fc60000000000 */
[----:B------:R-:W-:Y:S02]  /*0720*/  I2FP.F32.U32 R7, R2 ;  /* 0x0000000200077245 */ /* 0x000fe40000201000 */
[C---:B------:R-:W-:Y:S01]  /*0730*/  IADD3 R2, PT, PT, R5.reuse, 0x3, RZ ;  /* 0x0000000305027810 */ /* 0x040fe20007ffe0ff */
[----:B------:R-:W-:Y:S01]  /*0740*/  VIADD R5, R5, 0x4 ;  /* 0x0000000405057836 */ /* 0x000fe20000000000 */
[----:B------:R-:W-:Y:S01]  /*0750*/  I2FP.F32.U32 R8, R8 ;  /* 0x0000000800087245 */ /* 0x000fe20000201000 */
[----:B------:R-:W-:Y:S01]  /*0760*/  FMUL R7, R7, R6 ;  /* 0x0000000607077220 */ /* 0x000fe20000400000 */
[----:B------:R-:W-:Y:S02]  /*0770*/  I2FP.F32.U32 R2, R2 ;  /* 0x0000000200027245 */ /* 0x000fe40000201000 */
[----:B------:R-:W-:Y:S01]  /*0780*/  ISETP.NE.AND P0, PT, R5, R4, PT ;  /* 0x000000040500720c */ /* 0x000fe20003f05270 */
[----:B------:R-:W-:Y:S01]  /*0790*/  FMUL R7, R7, R8 ;  /* 0x0000000807077220 */ /* 0x000fe20000400000 */
[----:B------:R-:W-:-:S03]  /*07a0*/  I2FP.F32.U32 R9, R5 ;  /* 0x0000000500097245 */ /* 0x000fc60000201000 */
[----:B------:R-:W-:-:S04]  /*07b0*/  FMUL R2, R7, R2 ;  /* 0x0000000207027220 */ /* 0x000fc80000400000 */
[----:B------:R-:W-:-:S04]  /*07c0*/  FMUL R6, R2, R9 ;  /* 0x0000000902067220 */ /* 0x000fc80000400000 */
[----:B------:R-:W-:Y:S05]  /*07d0*/  @P0 BRA `(.L_x_5) ;  /* 0xfffffffc00c80947 */ /* 0x000fea000383ffff */
.L_x_12:
[----:B------:R-:W-:Y:S05]  /*07e0*/  BSYNC.RECONVERGENT B1 ;  /* 0x0000000000017941 */ /* 0x000fea0003800200 */
.L_x_4:
[----:B------:R-:W-:-:S07]  /*07f0*/  VIADD R5, R5, 0x1 ;  /* 0x0000000105057836 */ /* 0x000fce0000000000 */
.L_x_3:
[----:B------:R-:W-:Y:S05]  /*0800*/  BSYNC.RECONVERGENT B2 ;  /* 0x0000000000027941 */ /* 0x000fea0003800200 */
.L_x_2:
[----:B------:R-:W-:-:S13]  /*0810*/  ISETP.NE.AND P0, PT, R0, RZ, PT ;  /* 0x000000ff0000720c */ /* 0x000fda0003f05270 */
[----:B------:R-:W-:Y:S05]  /*0820*/  @!P0 BRA `(.L_x_1) ;  /* 0x00000000001c8947 */ /* 0x000fea0003800000 */
[----:B------:R-:W-:-:S07]  /*0830*/  IMAD.MOV R0, RZ, RZ, -R0 ;  /* 0x000000ffff007224 */ /* 0x000fce00078e0a00 */
.L_x_13:
[----:B------:R-:W-:Y:S02]  /*0840*/  IADD3 R0, PT, PT, R0, 0x1, RZ ;  /* 0x0000000100007810 */ /* 0x000fe40007ffe0ff */
[----:B------:R-:W-:Y:S01]  /*0850*/  I2FP.F32.U32 R7, R5 ;  /* 0x0000000500077245 */ /* 0x000fe20000201000 */
[----:B------:R-:W-:Y:S01]  /*0860*/  VIADD R5, R5, 0x1 ;  /* 0x0000000105057836 */ /* 0x000fe20000000000 */
[----:B------:R-:W-:-:S03]  /*0870*/  ISETP.NE.AND P0, PT, R0, RZ, PT ;  /* 0x000000ff0000720c */ /* 0x000fc60003f05270 */
[----:B------:R-:W-:-:S10]  /*0880*/  FMUL R6, R7, R6 ;  /* 0x0000000607067220 */ /* 0x000fd40000400000 */
[----:B------:R-:W-:Y:S05]  /*0890*/  @P0 BRA `(.L_x_13) ;  /* 0xfffffffc00e80947 */ /* 0x000fea000383ffff */
.L_x_1:
[----:B------:R-:W-:Y:S05]  /*08a0*/  BSYNC.RECONVERGENT B3 ;  /* 0x0000000000037941 */ /* 0x000fea0003800200 */
.L_x_0:
[----:B------:R-:W-:Y:S05]  /*08b0*/  WARPSYNC.ALL ;  /* 0x0000000000007948 */ /* 0x000fea0003800000 */
[----:B------:R-:W-:Y:S01]  /*08c0*/  VIADD R0, R6, 0x1800000 ;  /* 0x0180000006007836 */ /* 0x000fe20000000000 */
[----:B------:R-:W0:Y:S01]  /*08d0*/  LDCU.64 UR4, c[0x0][0x358] ;  /* 0x00006b00ff0477ac */ /* 0x000e220008000a00 */
[----:B------:R-:W-:Y:S03]  /*08e0*/  BSSY.RECONVERGENT B0, `(.L_x_14) ;  /* 0x000000c000007945 */ /* 0x000fe60003800200 */
[----:B------:R-:W-:-:S04]  /*08f0*/  LOP3.LUT R0, R0, 0x7f800000, RZ, 0xc0, !PT ;  /* 0x7f80000000007812 */ /* 0x000fc800078ec0ff */
[----:B------:R-:W-:-:S13]  /*0900*/  ISETP.GT.U32.AND P0, PT, R0, 0x1ffffff, PT ;  /* 0x01ffffff0000780c */ /* 0x000fda0003f04070 */
[----:B0-----:R-:W-:Y:S05]  /*0910*/  @P0 BRA `(.L_x_15) ;  /* 0x0000000000100947 */ /* 0x001fea0003800000 */
[----:B------:R-:W-:Y:S01]  /*0920*/  IMAD.MOV.U32 R2, RZ, RZ, R6 ;  /* 0x000000ffff027224 */ /* 0x000fe200078e0006 */
[----:B------:R-:W-:-:S07]  /*0930*/  MOV R4, 0x950 ;  /* 0x0000095000047802 */ /* 0x000fce0000000f00 */
[----:B------:R-:W-:Y:S05]  /*0940*/  CALL.REL.NOINC `($__internal_0_$__cuda_sm20_rcp_rn_f32_slowpath) ;  /* 0x0000000800a47944 */ /* 0x000fea0003c00000 */
[----:B------:R-:W-:Y:S05]  /*0950*/  BRA `(.L_x_16) ;  /* 0x0000000000107947 */ /* 0x000fea0003800000 */
.L_x_15:
[----:B------:R-:W0:Y:S02]  /*0960*/  MUFU.RCP R7, R6 ;  /* 0x0000000600077308 */ /* 0x000e240000001000 */
[----:B0-----:R-:W-:-:S04]  /*0970*/  FFMA R0, R7, R6, -1 ;  /* 0xbf80000007007423 */ /* 0x001fc80000000006 */
[----:B------:R-:W-:-:S04]  /*0980*/  FADD.FTZ R0, -R0, -RZ ;  /* 0x800000ff00007221 */ /* 0x000fc80000010100 */
[----:B------:R-:W-:-:S07]  /*0990*/  FFMA R7, R7, R0, R7 ;  /* 0x0000000007077223 */ /* 0x000fce0000000007 */
.L_x_16:
[----:B------:R-:W-:Y:S05]  /*09a0*/  BSYNC.RECONVERGENT B0 ;  /* 0x0000000000007941 */ /* 0x000fea0003800200 */
.L_x_14:
[----:B------:R-:W0:Y:S01]  /*09b0*/  LDC.64 R4, c[0x0][0x380] ;  /* 0x0000e000ff047b82 */ /* 0x000e220000000a00 */
[C---:B------:R-:W-:Y:S01]  /*09c0*/  ISETP.GT.U32.AND P0, PT, R3.reuse, 0x1f3, PT ;  /* 0x000001f30300780c */ /* 0x040fe20003f04070 */
[----:B------:R-:W-:Y:S01]  /*09d0*/  BSSY.RECONVERGENT B3, `(.L_x_17) ;  /* 0x000008a000037945 */ /* 0x000fe20003800200 */
[----:B------:R-:W-:Y:S02]  /*09e0*/  HFMA2 R6, -RZ, RZ, 1.875, 0 ;  /* 0x3f800000ff067431 */ /* 0x000fe400000001ff */
[----:B0-----:R-:W-:-:S05]  /*09f0*/  IMAD.WIDE.U32 R4, R3, 0x4, R4 ;  /* 0x0000000403047825 */ /* 0x001fca00078e0004 */
[----:B------:R0:W-:Y:S04]  /*0a00*/  STG.E desc[UR4][R4.64], R7 ;  /* 0x0000000704007986 */ /* 0x0001e8000c101904 */
[----:B------:R-:W-:Y:S05]  /*0a10*/  @P0 BRA `(.L_x_18) ;  /* 0x0000000800140947 */ /* 0x000fea0003800000 */
[C---:B------:R-:W-:Y:S01]  /*0a20*/  ISETP.GT.U32.AND P0, PT, R3.reuse, 0x1f0, PT ;  /* 0x000001f00300780c */ /* 0x040fe20003f04070 */
[----:B------:R-:W-:Y:S01]  /*0a30*/  BSSY.RECONVERGENT B2, `(.L_x_19) ;  /* 0x000007a000027945 */ /* 0x000fe20003800200 */
[----:B0-----:R-:W-:Y:S01]  /*0a40*/  IADD3 R4, PT, PT, -R3, 0x1f4, RZ ;  /* 0x000001f403047810 */ /* 0x001fe20007ffe1ff */
[----:B------:R-:W-:Y:S02]  /*0a50*/  IMAD.MOV.U32 R6, RZ, RZ, 0x3f800000 ;  /* 0x3f800000ff067424 */ /* 0x000fe400078e00ff */
[----:B------:R-:W-:Y:S01]  /*0a60*/  IMAD.MOV.U32 R5, RZ, RZ, 0x1 ;  /* 0x00000001ff057424 */ /* 0x000fe200078e00ff */
[----:B------:R-:W-:-:S07]  /*0a70*/  LOP3.LUT R0, R4, 0x3, RZ, 0xc0, !PT ;  /* 0x0000000304007812 */ /* 0x000fce00078ec0ff */
[----:B------:R-:W-:Y:S05]  /*0a80*/  @P0 BRA `(.L_x_20) ;  /* 0x0000000400d00947 */ /* 0x000fea0003800000 */
[----:B------:R-:W-:Y:S01]  /*0a90*/  LOP3.LUT R4, R4, 0x1fc, RZ, 0xc0, !PT ;  /* 0x000001fc04047812 */ /* 0x000fe200078ec0ff */
[----:B------:R-:W-:Y:S04]  /*0aa0*/  BSSY.RECONVERGENT B1, `(.L_x_21) ;  /* 0x0000071000017945 */ /* 0x000fe80003800200 */
[----:B------:R-:W-:Y:S01]  /*0ab0*/  BSSY.RELIABLE B0, `(.L_x_22) ;  /* 0x0000061000007945 */ /* 0x000fe20003800100 */
[----:B------:R-:W-:Y:S01]  /*0ac0*/  IMAD.MOV.U32 R6, RZ, RZ, 0x3f800000 ;  /* 0x3f800000ff067424 */ /* 0x000fe200078e00ff */
[----:B------:R-:W-:Y:S02]  /*0ad0*/  ISETP.GT.AND P0, PT, R4, RZ, PT ;  /* 0x000000ff0400720c */ /* 0x000fe40003f04270 */
[----:B------:R-:W-:-:S11]  /*0ae0*/  MOV R5, RZ ;  /* 0x000000ff00057202 */ /* 0x000fd60000000f00 */
        /* <DEDUP_REMOVED lines=8> */
.L_x_26:
[C---:B------:R-:W-:Y:S01]  /*0b70*/  VIADD R7, R5.reuse, 0x1 ;  /* 0x0000000105077836 */ /* 0x040fe20000000000 */
[C---:B------:R-:W-:Y:S01]  /*0b80*/  IADD3 R8, PT, PT, R5.reuse, 0x2, RZ ;  /* 0x0000000205087810 */ /* 0x040fe20007ffe0ff */
[C---:B------:R-:W-:Y:S02]  /*0b90*/  VIADD R9, R5.reuse, 0x3 ;  /* 0x0000000305097836 */ /* 0x040fe40000000000 */
[----:B------:R-:W-:Y:S01]  /*0ba0*/  VIADD R10, R5, 0x4 ;  /* 0x00000004050a7836 */ /* 0x000fe20000000000 */
[----:B------:R-:W-:Y:S02]  /*0bb0*/  I2FP.F32.U32 R7, R7 ;  /* 0x0000000700077245 */ /* 0x000fe40000201000 */
[----:B------:R-:W-:-:S03]  /*0bc0*/  I2FP.F32.U32 R8, R8 ;  /* 0x0000000800087245 */ /* 0x000fc60000201000 */
[----:B------:R-:W-:Y:S01]  /*0bd0*/  FMUL R7, R7, R6 ;  /* 0x0000000607077220 */ /* 0x000fe20000400000 */
[----:B------:R-:W-:Y:S02]  /*0be0*/  I2FP.F32.U32 R6, R9 ;  /* 0x0000000900067245 */ /* 0x000fe40000201000 */
[----:B------:R-:W-:Y:S01]  /*0bf0*/  I2FP.F32.U32 R9, R10 ;  /* 0x0000000a00097245 */ /* 0x000fe20000201000 */
[----:B------:R-:W-:Y:S01]  /*0c00*/  FMUL R7, R7, R8 ;  /* 0x0000000807077220 */ /* 0x000fe20000400000 */
[C---:B------:R-:W-:Y:S01]  /*0c10*/  VIADD R8, R5.reuse, 0x5 ;  /* 0x0000000505087836 */ /* 0x040fe20000000000 */
[----:B------:R-:W-:Y:S02]  /*0c20*/  IADD3 R10, PT, PT, R5, 0x6, RZ ;  /* 0x00000006050a7810 */ /* 0x000fe40007ffe0ff */
[----:B------:R-:W-:Y:S02]  /*0c30*/  FMUL R6, R7, R6 ;  /* 0x0000000607067220 */ /* 0x000fe40000400000 */
        /* <DEDUP_REMOVED lines=38> */
.L_x_25:
[----:B------:R-:W-:Y:S05]  /*0ea0*/  BSYNC.RECONVERGENT B4 ;  /* 0x0000000000047941 */ /* 0x000fea0003800200 */
.L_x_24:
[----:B------:R-:W-:Y:S01]  /*0eb0*/  IMAD.IADD R2, R4, 0x1, -R5 ;  /* 0x0000000104027824 */ /* 0x000fe200078e0a05 */
[----:B------:R-:W-:Y:S04]  /*0ec0*/  BSSY.RECONVERGENT B4, `(.L_x_27) ;  /* 0x000001c000047945 */ /* 0x000fe80003800200 */
[----:B------:R-:W-:-:S13]  /*0ed0*/  ISETP.GT.AND P1, PT, R2, 0x4, PT ;  /* 0x000000040200780c */ /* 0x000fda0003f24270 */
[----:B------:R-:W-:Y:S05]  /*0ee0*/  @!P1 BRA `(.L_x_28) ;  /* 0x0000000000649947 */ /* 0x000fea0003800000 */
[C---:B------:R-:W-:Y:S01]  /*0ef0*/  VIADD R2, R5.reuse, 0x1 ;  /* 0x0000000105027836 */ /* 0x040fe20000000000 */
[C---:B------:R-:W-:Y:S02]  /*0f00*/  IADD3 R8, PT, PT, R5.reuse, 0x2, RZ ;  /* 0x0000000205087810 */ /* 0x040fe40007ffe0ff */
[----:B------:R-:W-:Y:S02]  /*0f10*/  PLOP3.LUT P0, PT, PT, PT, PT, 0x8, 0x80 ;  /* 0x000000000080781c */ /* 0x000fe40003f0e170 */
[----:B------:R-:W-:Y:S01]  /*0f20*/  I2FP.F32.U32 R7, R2 ;  /* 0x0000000200077245 */ /* 0x000fe20000201000 */
[----:B------:R-:W-:Y:S01]  /*0f30*/  VIADD R2, R5, 0x3 ;  /* 0x0000000305027836 */ /* 0x000fe20000000000 */
[----:B------:R-:W-:-:S03]  /*0f40*/  I2FP.F32.U32 R8, R8 ;  /* 0x0000000800087245 */ /* 0x000fc60000201000 */
[----:B------:R-:W-:Y:S01]  /*0f50*/  FMUL R7, R6, R7 ;  /* 0x0000000706077220 */ /* 0x000fe20000400000 */
[----:B------:R-:W-:Y:S01]  /*0f60*/  VIADD R6, R5, 0x4 ;  /* 0x0000000405067836 */ /* 0x000fe20000000000 */
[----:B------:R-:W-:Y:S02]  /*0f70*/  I2FP.F32.U32 R2, R2 ;  /* 0x0000000200027245 */ /* 0x000fe40000201000 */
[----:B------:R-:W-:Y:S01]  /*0f80*/  FMUL R7, R7, R8 ;  /* 0x0000000807077220 */ /* 0x000fe20000400000 */
[----:B------:R-:W-:Y:S02]  /*0f90*/  IADD3 R8, PT, PT, R5, 0x5, RZ ;  /* 0x0000000505087810 */ /* 0x000fe40007ffe0ff */
[----:B------:R-:W-:Y:S01]  /*0fa0*/  I2FP.F32.U32 R9, R6 ;  /* 0x0000000600097245 */ /* 0x000fe20000201000 */
[----:B------:R-:W-:Y:S01]  /*0fb0*/  FMUL R2, R7, R2 ;  /* 0x0000000207027220 */ /* 0x000fe20000400000 */
[C---:B------:R-:W-:Y:S01]  /*0fc0*/  VIADD R6, R5.reuse, 0x6 ;  /* 0x0000000605067836 */ /* 0x040fe20000000000 */
[----:B------:R-:W-:Y:S01]  /*0fd0*/  I2FP.F32.U32 R7, R8 ;  /* 0x0000000800077245 */ /* 0x000fe20000201000 */
[----:B------:R-:W-:-:S02]  /*0fe0*/  VIADD R8, R5, 0x7 ;  /* 0x0000000705087836 */ /* 0x000fc40000000000 */
[----:B------:R-:W-:Y:S01]  /*0ff0*/  FMUL R2, R2, R9 ;  /* 0x0000000902027220 */ /* 0x000fe20000400000 */
[----:B------:R-:W-:Y:S02]  /*1000*/  IADD3 R5, PT, PT, R5, 0x8, RZ ;  /* 0x0000000805057810 */ /* 0x000fe40007ffe0ff */
[----:B------:R-:W-:Y:S01]  /*1010*/  I2FP.F32.U32 R9, R6 ;  /* 0x0000000600097245 */ /* 0x000fe20000201000 */
[----:B------:R-:W-:Y:S01]  /*1020*/  FMUL R2, R2, R7 ;  /* 0x0000000702027220 */ /* 0x000fe20000400000 */
[----:B------:R-:W-:-:S03]  /*1030*/  I2FP.F32.U32 R7, R8 ;  /* 0x0000000800077245 */ /* 0x000fc60000201000 */
[----:B------:R-:W-:Y:S01]  /*1040*/  FMUL R2, R2, R9 ;  /* 0x0000000902027220 */ /* 0x000fe20000400000 */
[----:B------:R-:W-:-:S03]  /*1050*/  I2FP.F32.U32 R9, R5 ;  /* 0x0000000500097245 */ /* 0x000fc60000201000 */
[----:B------:R-:W-:-:S04]  /*1060*/  FMUL R2, R2, R7 ;  /* 0x0000000702027220 */ /* 0x000fc80000400000 */
[----:B------:R-:W-:-:S07]  /*1070*/  FMUL R6, R2, R9 ;  /* 0x0000000902067220 */ /* 0x000fce0000400000 */
.L_x_28:
[----:B------:R-:W-:Y:S05]  /*1080*/  BSYNC.RECONVERGENT B4 ;  /* 0x0000000000047941 */ /* 0x000fea0003800200 */
.L_x_27:
[----:B------:R-:W-:-:S13]  /*1090*/  ISETP.NE.OR P0, PT, R5, R4, P0 ;  /* 0x000000040500720c */ /* 0x000fda0000705670 */
[----:B------:R-:W-:Y:S05]  /*10a0*/  @!P0 BREAK.RELIABLE B0 ;  /* 0x0000000000008942 */ /* 0x000fea0003800100 */
[----:B------:R-:W-:Y:S05]  /*10b0*/  @!P0 BRA `(.L_x_29) ;  /* 0x00000000003c8947 */ /* 0x000fea0003800000 */
.L_x_23:
[----:B------:R-:W-:Y:S05]  /*10c0*/  BSYNC.RELIABLE B0 ;  /* 0x0000000000007941 */ /* 0x000fea0003800100 */
.L_x_22:
        /* <DEDUP_REMOVED lines=14> */
.L_x_29:
[----:B------:R-:W-:Y:S05]  /*11b0*/  BSYNC.RECONVERGENT B1 ;  /* 0x0000000000017941 */ /* 0x000fea0003800200 */
.L_x_21:
[----:B------:R-:W-:-:S07]  /*11c0*/  VIADD R5, R5, 0x1 ;  /* 0x0000000105057836 */ /* 0x000fce0000000000 */
.L_x_20:
[----:B------:R-:W-:Y:S05]  /*11d0*/  BSYNC.RECONVERGENT B2 ;  /* 0x0000000000027941 */ /* 0x000fea0003800200 */
.L_x_19:
[----:B------:R-:W-:-:S13]  /*11e0*/  ISETP.NE.AND P0, PT, R0, RZ, PT ;  /* 0x000000ff0000720c */ /* 0x000fda0003f05270 */
[----:B------:R-:W-:Y:S05]  /*11f0*/  @!P0 BRA `(.L_x_18) ;  /* 0x00000000001c8947 */ /* 0x000fea0003800000 */
[----:B------:R-:W-:-:S07]  /*1200*/  IADD3 R0, PT, PT, -R0, RZ, RZ ;  /* 0x000000ff00007210 */ /* 0x000fce0007ffe1ff */
.L_x_30:
[----:B------:R-:W-:Y:S01]  /*1210*/  VIADD R0, R0, 0x1 ;  /* 0x0000000100007836 */ /* 0x000fe20000000000 */
[----:B------:R-:W-:Y:S01]  /*1220*/  I2FP.F32.U32 R7, R5 ;  /* 0x0000000500077245 */ /* 0x000fe20000201000 */
[----:B------:R-:W-:-:S03]  /*1230*/  VIADD R5, R5, 0x1 ;  /* 0x0000000105057836 */ /* 0x000fc60000000000 */
[----:B------:R-:W-:Y:S01]  /*1240*/  ISETP.NE.AND P0, PT, R0, RZ, PT ;  /* 0x000000ff0000720c */ /* 0x000fe20003f05270 */
[----:B------:R-:W-:-:S12]  /*1250*/  FMUL R6, R7, R6 ;  /* 0x0000000607067220 */ /* 0x000fd80000400000 */
[----:B------:R-:W-:Y:S05]  /*1260*/  @P0 BRA `(.L_x_30) ;  /* 0xfffffffc00e80947 */ /* 0x000fea000383ffff */
.L_x_18:
[----:B------:R-:W-:Y:S05]  /*1270*/  BSYNC.RECONVERGENT B3 ;  /* 0x0000000000037941 */ /* 0x000fea0003800200 */
.L_x_17:
[----:B------:R-:W-:Y:S05]  /*1280*/  WARPSYNC.ALL ;  /* 0x0000000000007948 */ /* 0x000fea0003800000 */
[----:B------:R-:W-:Y:S01]  /*1290*/  IADD3 R0, PT, PT, R6, 0x1800000, RZ ;  /* 0x0180000006007810 */ /* 0x000fe20007ffe0ff */
[----:B------:R-:W-:Y:S03]  /*12a0*/  BSSY.RECONVERGENT B0, `(.L_x_31) ;  /* 0x000000d000007945 */ /* 0x000fe60003800200 */
[----:B------:R-:W-:-:S04]  /*12b0*/  LOP3.LUT R0, R0, 0x7f800000, RZ, 0xc0, !PT ;  /* 0x7f80000000007812 */ /* 0x000fc800078ec0ff */
[----:B------:R-:W-:-:S13]  /*12c0*/  ISETP.GT.U32.AND P0, PT, R0, 0x1ffffff, PT ;  /* 0x01ffffff0000780c */ /* 0x000fda0003f04070 */
[----:B------:R-:W-:Y:S05]  /*12d0*/  @P0 BRA `(.L_x_32) ;  /* 0x0000000000140947 */ /* 0x000fea0003800000 */
[----:B------:R-:W-:Y:S01]  /*12e0*/  IMAD.MOV.U32 R2, RZ, RZ, R6 ;  /* 0x000000ffff027224 */ /* 0x000fe200078e0006 */
[----:B0-----:R-:W-:-:S07]  /*12f0*/  MOV R4, 0x1310 ;  /* 0x0000131000047802 */ /* 0x001fce0000000f00 */
[----:B------:R-:W-:Y:S05]  /*1300*/  CALL.REL.NOINC `($__internal_0_$__cuda_sm20_rcp_rn_f32_slowpath) ;  /* 0x0000000000347944 */ /* 0x000fea0003c00000 */
[----:B------:R-:W-:Y:S01]  /*1310*/  IMAD.MOV.U32 R5, RZ, RZ, R7 ;  /* 0x000000ffff057224 */ /* 0x000fe200078e0007 */
[----:B------:R-:W-:Y:S06]  /*1320*/  BRA `(.L_x_33) ;  /* 0x0000000000107947 */ /* 0x000fec0003800000 */
.L_x_32:
[----:B0-----:R-:W0:Y:S02]  /*1330*/  MUFU.RCP R5, R6 ;  /* 0x0000000600057308 */ /* 0x001e240000001000 */
[----:B0-----:R-:W-:-:S04]  /*1340*/  FFMA R0, R5, R6, -1 ;  /* 0xbf80000005007423 */ /* 0x001fc80000000006 */
[----:B------:R-:W-:-:S04]  /*1350*/  FADD.FTZ R0, -R0, -RZ ;  /* 0x800000ff00007221 */ /* 0x000fc80000010100 */
[----:B------:R-:W-:-:S07]  /*1360*/  FFMA R5, R5, R0, R5 ;  /* 0x0000000005057223 */ /* 0x000fce0000000005 */
.L_x_33:
[----:B------:R-:W-:Y:S05]  /*1370*/  BSYNC.RECONVERGENT B0 ;  /* 0x0000000000007941 */ /* 0x000fea0003800200 */
.L_x_31:
[----:B------:R-:W0:Y:S01]  /*1380*/  LDCU.64 UR6, c[0x0][0x380] ;  /* 0x00007000ff0677ac */ /* 0x000e220008000a00 */
[----:B------:R-:W-:Y:S02]  /*1390*/  SHF.R.U32.HI R0, RZ, 0x1e, R3 ;  /* 0x0000001eff007819 */ /* 0x000fe40000011603 */
[----:B0-----:R-:W-:-:S04]  /*13a0*/  LEA R2, P0, -R3, UR6, 0x2 ;  /* 0x0000000603027c11 */ /* 0x001fc8000f8011ff */
[----:B------:R-:W-:-:S05]  /*13b0*/  IADD3.X R3, PT, PT, ~R0, UR7, RZ, P0, !PT ;  /* 0x0000000700037c10 */ /* 0x000fca00087fe5ff */
[----:B------:R-:W-:Y:S01]  /*13c0*/  STG.E desc[UR4][R2.64+0x7cc], R5 ;  /* 0x0007cc0502007986 */ /* 0x000fe2000c101904 */
[----:B------:R-:W-:Y:S05]  /*13d0*/  EXIT ;  /* 0x000000000000794d */ /* 0x000fea0003800000 */
        .weak           $__internal_0_$__cuda_sm20_rcp_rn_f32_slowpath
        .type           $__internal_0_$__cuda_sm20_rcp_rn_f32_slowpath,@function
        .size           $__internal_0_$__cuda_sm20_rcp_rn_f32_slowpath,(.L_x_39 - $__internal_0_$__cuda_sm20_rcp_rn_f32_slowpath)
$__internal_0_$__cuda_sm20_rcp_rn_f32_slowpath:
[----:B------:R-:W-:Y:S01]  /*13e0*/  SHF.L.U32 R0, R2, 0x1, RZ ;  /* 0x0000000102007819 */ /* 0x000fe200000006ff */
[----:B------:R-:W-:Y:S03]  /*13f0*/  BSSY.RECONVERGENT B1, `(.L_x_34) ;  /* 0x0000030000017945 */ /* 0x000fe60003800200 */
[----:B------:R-:W-:-:S04]  /*1400*/  SHF.R.U32.HI R9, RZ, 0x18, R0 ;  /* 0x00000018ff097819 */ /* 0x000fc80000011600 */
[----:B------:R-:W-:-:S13]  /*1410*/  ISETP.NE.U32.AND P0, PT, R9, RZ, PT ;  /* 0x000000ff0900720c */ /* 0x000fda0003f05070 */
[----:B------:R-:W-:Y:S05]  /*1420*/  @P0 BRA `(.L_x_35) ;  /* 0x0000000000280947 */ /* 0x000fea0003800000 */
[----:B------:R-:W-:-:S05]  /*1430*/  IMAD.SHL.U32 R0, R2, 0x2, RZ ;  /* 0x0000000202007824 */ /* 0x000fca00078e00ff */
[----:B------:R-:W-:-:S13]  /*1440*/  ISETP.NE.AND P0, PT, R0, RZ, PT ;  /* 0x000000ff0000720c */ /* 0x000fda0003f05270 */
[----:B------:R-:W-:Y:S01]  /*1450*/  @P0 FFMA R6, R2, 1.84467440737095516160e+19, RZ ;  /* 0x5f80000002060823 */ /* 0x000fe200000000ff */
[----:B------:R-:W-:Y:S08]  /*1460*/  @!P0 MUFU.RCP R5, R2 ;  /* 0x0000000200058308 */ /* 0x000ff00000001000 */
[----:B------:R-:W0:Y:S02]  /*1470*/  @P0 MUFU.RCP R7, R6 ;  /* 0x0000000600070308 */ /* 0x000e240000001000 */
[----:B0-----:R-:W-:-:S04]  /*1480*/  @P0 FFMA R0, R6, R7, -1 ;  /* 0xbf80000006000423 */ /* 0x001fc80000000007 */
[----:B------:R-:W-:-:S04]  /*1490*/  @P0 FADD.FTZ R0, -R0, -RZ ;  /* 0x800000ff00000221 */ /* 0x000fc80000010100 */
[----:B------:R-:W-:-:S04]  /*14a0*/  @P0 FFMA R0, R7, R0, R7 ;  /* 0x0000000007000223 */ /* 0x000fc80000000007 */
[----:B------:R-:W-:Y:S01]  /*14b0*/  @P0 FFMA R5, R0, 1.84467440737095516160e+19, RZ ;  /* 0x5f80000000050823 */ /* 0x000fe200000000ff */
[----:B------:R-:W-:Y:S06]  /*14c0*/  BRA `(.L_x_36) ;  /* 0x0000000000887947 */ /* 0x000fec0003800000 */
.L_x_35:
[----:B------:R-:W-:-:S05]  /*14d0*/  VIADD R11, R9, 0xffffff03 ;  /* 0xffffff03090b7836 */ /* 0x000fca0000000000 */
[----:B------:R-:W-:-:S13]  /*14e0*/  ISETP.GT.U32.AND P0, PT, R11, 0x1, PT ;  /* 0x000000010b00780c */ /* 0x000fda0003f04070 */
[----:B------:R-:W-:Y:S05]  /*14f0*/  @P0 BRA `(.L_x_37) ;  /* 0x0000000000780947 */ /* 0x000fea0003800000 */
[----:B------:R-:W-:Y:S01]  /*1500*/  LOP3.LUT R0, R2, 0x7fffff, RZ, 0xc0, !PT ;  /* 0x007fffff02007812 */ /* 0x000fe200078ec0ff */
[----:B------:R-:W-:-:S03]  /*1510*/  HFMA2 R8, -RZ, RZ, 0, 1.78813934326171875e-07 ;  /* 0x00000003ff087431 */ /* 0x000fc600000001ff */
[----:B------:R-:W-:-:S04]  /*1520*/  LOP3.LUT R0, R0, 0x3f800000, RZ, 0xfc, !PT ;  /* 0x3f80000000007812 */ /* 0x000fc800078efcff */
[----:B------:R-:W0:Y:S01]  /*1530*/  MUFU.RCP R5, R0 ;  /* 0x0000000000057308 */ /* 0x000e220000001000 */
[----:B------:R-:W-:Y:S01]  /*1540*/  SHF.L.U32 R8, R8, R11, RZ ;  /* 0x0000000b08087219 */ /* 0x000fe200000006ff */
[----:B0-----:R-:W-:-:S04]  /*1550*/  FFMA R6, R0, R5, -1 ;  /* 0xbf80000000067423 */ /* 0x001fc80000000005 */
[----:B------:R-:W-:-:S04]  /*1560*/  FADD.FTZ R6, -R6, -RZ ;  /* 0x800000ff06067221 */ /* 0x000fc80000010100 */
[CCC-:B------:R-:W-:Y:S01]  /*1570*/  FFMA.RM R7, R5.reuse, R6.reuse, R5.reuse ;  /* 0x0000000605077223 */ /* 0x1c0fe20000004005 */
[----:B------:R-:W-:-:S04]  /*1580*/  FFMA.RP R6, R5, R6, R5 ;  /* 0x0000000605067223 */ /* 0x000fc80000008005 */
[C---:B------:R-:W-:Y:S02]  /*1590*/  LOP3.LUT R5, R7.reuse, 0x7fffff, RZ, 0xc0, !PT ;  /* 0x007fffff07057812 */ /* 0x040fe400078ec0ff */
[----:B------:R-:W-:Y:S02]  /*15a0*/  FSETP.NEU.FTZ.AND P0, PT, R7, R6, PT ;  /* 0x000000060700720b */ /* 0x000fe40003f1d000 */
[----:B------:R-:W-:Y:S02]  /*15b0*/  LOP3.LUT R5, R5, 0x800000, RZ, 0xfc, !PT ;  /* 0x0080000005057812 */ /* 0x000fe400078efcff */
[----:B------:R-:W-:Y:S02]  /*15c0*/  SEL R6, RZ, 0xffffffff, !P0 ;  /* 0xffffffffff067807 */ /* 0x000fe40004000000 */
[----:B------:R-:W-:-:S03]  /*15d0*/  LOP3.LUT R8, R8, R5, RZ, 0xc0, !PT ;  /* 0x0000000508087212 */ /* 0x000fc600078ec0ff */
[----:B------:R-:W-:Y:S01]  /*15e0*/  IMAD.MOV R6, RZ, RZ, -R6 ;  /* 0x000000ffff067224 */ /* 0x000fe200078e0a06 */
[----:B------:R-:W-:-:S04]  /*15f0*/  SHF.R.U32.HI R8, RZ, R11, R8 ;  /* 0x0000000bff087219 */ /* 0x000fc80000011608 */
[----:B------:R-:W-:Y:S02]  /*1600*/  LOP3.LUT P1, RZ, R6, R11, R5, 0xf8, !PT ;  /* 0x0000000b06ff7212 */ /* 0x000fe4000782f805 */
[C---:B------:R-:W-:Y:S02]  /*1610*/  LOP3.LUT P0, RZ, R8.reuse, 0x1, RZ, 0xc0, !PT ;  /* 0x0000000108ff7812 */ /* 0x040fe4000780c0ff */
[----:B------:R-:W-:-:S04]  /*1620*/  LOP3.LUT P2, RZ, R8, 0x2, RZ, 0xc0, !PT ;  /* 0x0000000208ff7812 */ /* 0x000fc8000784c0ff */
[----:B------:R-:W-:Y:S02]  /*1630*/  PLOP3.LUT P0, PT, P0, P1, P2, 0xe0, 0x0 ;  /* 0x000000000000781c */ /* 0x000fe40000703c20 */
[----:B------:R-:W-:Y:S02]  /*1640*/  LOP3.LUT P1, RZ, R2, 0x7fffff, RZ, 0xc0, !PT ;  /* 0x007fffff02ff7812 */ /* 0x000fe4000782c0ff */
[----:B------:R-:W-:-:S05]  /*1650*/  SEL R0, RZ, 0x1, !P0 ;  /* 0x00000001ff007807 */ /* 0x000fca0004000000 */
[----:B------:R-:W-:-:S05]  /*1660*/  IMAD.MOV R0, RZ, RZ, -R0 ;  /* 0x000000ffff007224 */ /* 0x000fca00078e0a00 */
[----:B------:R-:W-:Y:S02]  /*1670*/  ISETP.GE.AND P0, PT, R0, RZ, PT ;  /* 0x000000ff0000720c */ /* 0x000fe40003f06270 */
[----:B------:R-:W-:-:S04]  /*1680*/  IADD3 R0, PT, PT, R9, -0xfc, RZ ;  /* 0xffffff0409007810 */ /* 0x000fc80007ffe0ff */
[----:B------:R-:W-:-:S07]  /*1690*/  SHF.R.U32.HI R5, RZ, R0, R5 ;  /* 0x00000000ff057219 */ /* 0x000fce0000011605 */
[----:B------:R-:W-:-:S04]  /*16a0*/  @!P0 VIADD R5, R5, 0x1 ;  /* 0x0000000105058836 */ /* 0x000fc80000000000 */
[----:B------:R-:W-:-:S05]  /*16b0*/  @!P1 IMAD.SHL.U32 R5, R5, 0x2, RZ ;  /* 0x0000000205059824 */ /* 0x000fca00078e00ff */
[----:B------:R-:W-:Y:S01]  /*16c0*/  LOP3.LUT R5, R5, 0x80000000, R2, 0xf8, !PT ;  /* 0x8000000005057812 */ /* 0x000fe200078ef802 */
[----:B------:R-:W-:Y:S06]  /*16d0*/  BRA `(.L_x_36) ;  /* 0x0000000000047947 */ /* 0x000fec0003800000 */
.L_x_37:
[----:B------:R0:W1:Y:S02]  /*16e0*/  MUFU.RCP R5, R2 ;  /* 0x0000000200057308 */ /* 0x0000640000001000 */
.L_x_36:
[----:B------:R-:W-:Y:S05]  /*16f0*/  BSYNC.RECONVERGENT B1 ;  /* 0x0000000000017941 */ /* 0x000fea0003800200 */
.L_x_34:
[----:B-1----:R-:W-:Y:S01]  /*1700*/  MOV R7, R5 ;  /* 0x0000000500077202 */ /* 0x002fe20000000f00 */
[----:B------:R-:W-:-:S04]  /*1710*/  IMAD.MOV.U32 R5, RZ, RZ, 0x0 ;  /* 0x00000000ff057424 */ /* 0x000fc800078e00ff */
[----:B0-----:R-:W-:Y:S05]  /*1720*/  RET.REL.NODEC R4 `(_Z5e_sumPf) ;  /* 0xffffffe804347950 */ /* 0x001fea0003c3ffff */
.L_x_38:
[----:B------:R-:W-:-:S00]  /*1730*/  BRA `(.L_x_38) ;  /* 0xfffffffc00fc7947 */ /* 0x000fc0000383ffff */
[----:B------:R-:W-:-:S00]  /*1740*/  NOP ;  /* 0x0000000000007918 */ /* 0x000fc00000000000 */
        /* <DEDUP_REMOVED lines=11> */
.L_x_39:


//--------------------- .nv.shared.reserved.0     --------------------------
	.section	.nv.shared.reserved.0,"aw",@nobits
	.weak		__nv_reservedSMEM_offset_0_alias
	.size		__nv_reservedSMEM_offset_0_alias, 0, 64
	.other		__nv_reservedSMEM_offset_0_alias,@"STO_CUDA_RESERVED_SHARED STV_DEFAULT"
__nv_reservedSMEM_offset_0_alias:
	.zero		0
	.zero		64


//--------------------- .nv.constant0._Z5e_sumPf  --------------------------
	.section	.nv.constant0._Z5e_sumPf,"a",@progbits
	.sectionflags	@""
	.align	4
.nv.constant0._Z5e_sumPf:
	.zero		904


//--------------------- SYMBOLS --------------------------

	.type		.nv.reservedSmem.offset0,@object
	.size		.nv.reservedSmem.offset0,0x4
